	.headerflags	@"EF_CUDA_TEXMODE_UNIFIED EF_CUDA_64BIT_ADDRESS EF_CUDA_ACCELERATORS EF_CUDA_SM90 EF_CUDA_VIRTUAL_SM(EF_CUDA_SM90)"
	.elftype	@"ET_EXEC"


//--------------------- .nv.info                  --------------------------
	.section	.nv.info,"",@"SHT_CUDA_INFO"
	.align	4


	//----- nvinfo : EIATTR_REGCOUNT
	.align		4
        /*0000*/ 	.byte	0x04, 0x2f
        /*0002*/ 	.short	(.L_1 - .L_0)
	.align		4
.L_0:
        /*0004*/ 	.word	index@(triton_poi_fused_convolution_56)
        /*0008*/ 	.word	0x0000000e


	//----- nvinfo : EIATTR_MIN_STACK_SIZE
	.align		4
.L_1:
        /*000c*/ 	.byte	0x04, 0x12
        /*000e*/ 	.short	(.L_3 - .L_2)
	.align		4
.L_2:
        /*0010*/ 	.word	index@(triton_poi_fused_convolution_56)
        /*0014*/ 	.word	0x00000000


	//----- nvinfo : EIATTR_FRAME_SIZE
	.align		4
.L_3:
        /*0018*/ 	.byte	0x04, 0x11
        /*001a*/ 	.short	(.L_5 - .L_4)
	.align		4
.L_4:
        /*001c*/ 	.word	index@(triton_poi_fused_convolution_56)
        /*0020*/ 	.word	0x00000000


	//----- nvinfo : EIATTR_MIN_STACK_SIZE
	.align		4
.L_5:
        /*0024*/ 	.byte	0x04, 0x12
        /*0026*/ 	.short	(.L_7 - .L_6)
	.align		4
.L_6:
        /*0028*/ 	.word	index@(triton_poi_fused_convolution_56)
        /*002c*/ 	.word	0x00000000
.L_7:


//--------------------- .nv.info.triton_poi_fused_convolution_56 --------------------------
	.section	.nv.info.triton_poi_fused_convolution_56,"",@"SHT_CUDA_INFO"
	.sectionflags	@""
	.align	4


	//----- nvinfo : EIATTR_CUDA_API_VERSION
	.align		4
        /*0000*/ 	.byte	0x04, 0x37
        /*0002*/ 	.short	(.L_9 - .L_8)
.L_8:
        /*0004*/ 	.word	0x0000007c


	//----- nvinfo : EIATTR_KPARAM_INFO
	.align		4
.L_9:
        /*0008*/ 	.byte	0x04, 0x17
        /*000a*/ 	.short	(.L_11 - .L_10)
.L_10:
        /*000c*/ 	.word	0x00000000
        /*0010*/ 	.short	0x0002
        /*0012*/ 	.short	0x0010
        /*0014*/ 	.byte	0x00, 0xf0, 0x11, 0x00


	//----- nvinfo : EIATTR_KPARAM_INFO
	.align		4
.L_11:
        /*0018*/ 	.byte	0x04, 0x17
        /*001a*/ 	.short	(.L_13 - .L_12)
.L_12:
        /*001c*/ 	.word	0x00000000
        /*0020*/ 	.short	0x0001
        /*0022*/ 	.short	0x0008
        /*0024*/ 	.byte	0x00, 0xf4, 0x21, 0x00


	//----- nvinfo : EIATTR_KPARAM_INFO
	.align		4
.L_13:
        /*0028*/ 	.byte	0x04, 0x17
        /*002a*/ 	.short	(.L_15 - .L_14)
.L_14:
        /*002c*/ 	.word	0x00000000
        /*0030*/ 	.short	0x0000
        /*0032*/ 	.short	0x0000
        /*0034*/ 	.byte	0x00, 0xf4, 0x21, 0x00


	//----- nvinfo : EIATTR_SPARSE_MMA_MASK
	.align		4
.L_15:
        /*0038*/ 	.byte	0x03, 0x50
        /*003a*/ 	.short	0x0000


	//----- nvinfo : EIATTR_MAXREG_COUNT
	.align		4
        /*003c*/ 	.byte	0x03, 0x1b
        /*003e*/ 	.short	0x00ff


	//----- nvinfo : EIATTR_EXIT_INSTR_OFFSETS
	.align		4
        /*0040*/ 	.byte	0x04, 0x1c
        /*0042*/ 	.short	(.L_17 - .L_16)


	//   ....[0]....
.L_16:
        /*0044*/ 	.word	0x000001e0


	//   ....[1]....
        /*0048*/ 	.word	0x00000200


	//----- nvinfo : EIATTR_REQNTID
	.align		4
.L_17:
        /*004c*/ 	.byte	0x04, 0x10
        /*004e*/ 	.short	(.L_19 - .L_18)
.L_18:
        /*0050*/ 	.word	0x00000100
        /*0054*/ 	.word	0x00000001
        /*0058*/ 	.word	0x00000001


	//----- nvinfo : EIATTR_CBANK_PARAM_SIZE
	.align		4
.L_19:
        /*005c*/ 	.byte	0x03, 0x19
        /*005e*/ 	.short	0x0014


	//----- nvinfo : EIATTR_PARAM_CBANK
	.align		4
        /*0060*/ 	.byte	0x04, 0x0a
        /*0062*/ 	.short	(.L_21 - .L_20)
	.align		4
.L_20:
        /*0064*/ 	.word	index@(.nv.constant0.triton_poi_fused_convolution_56)
        /*0068*/ 	.short	0x0210
        /*006a*/ 	.short	0x0014


	//----- nvinfo : EIATTR_SW_WAR
	.align		4
.L_21:
        /*006c*/ 	.byte	0x04, 0x36
        /*006e*/ 	.short	(.L_23 - .L_22)
.L_22:
        /*0070*/ 	.word	0x00000008
.L_23:


//--------------------- .nv.callgraph             --------------------------
	.section	.nv.callgraph,"",@"SHT_CUDA_CALLGRAPH"
	.align	4
	.sectionentsize	8
	.align		4
        /*0000*/ 	.word	0x00000000
	.align		4
        /*0004*/ 	.word	0xffffffff
	.align		4
        /*0008*/ 	.word	0x00000000
	.align		4
        /*000c*/ 	.word	0xfffffffe
	.align		4
        /*0010*/ 	.word	0x00000000
	.align		4
        /*0014*/ 	.word	0xfffffffd
	.align		4
        /*0018*/ 	.word	0x00000000
	.align		4
        /*001c*/ 	.word	0xfffffffc


//--------------------- .text.triton_poi_fused_convolution_56 --------------------------
	.section	.text.triton_poi_fused_convolution_56,"ax",@progbits
	.align	128
        .global         triton_poi_fused_convolution_56
        .type           triton_poi_fused_convolution_56,@function
        .size           triton_poi_fused_convolution_56,(.L_x_1 - triton_poi_fused_convolution_56)
        .other          triton_poi_fused_convolution_56,@"STO_CUDA_ENTRY STV_DEFAULT"
triton_poi_fused_convolution_56:
.text.triton_poi_fused_convolution_56:
[----:B------:R-:W0:Y:S02]  /*0000*/  LDC R1, c[0x0][0x28] ;  /* 0x00000a00ff017b82 */ /* 0x000e240000000800 */
[----:B------:R-:W1:Y:S01]  /*0010*/  S2R R0, SR_TID.X ;  /* 0x0000000000007919 */ /* 0x000e620000002100 */
[----:B------:R-:W2:Y:S01]  /*0020*/  LDC.64 R6, c[0x0][0x218] ;  /* 0x00008600ff067b82 */ /* 0x000ea20000000a00 */
[----:B------:R-:W-:Y:S01]  /*0030*/  ULDC.64 UR4, c[0x0][0x208] ;  /* 0x0000820000047ab9 */ /* 0x000fe20000000a00 */
[----:B------:R-:W3:Y:S06]  /*0040*/  S2R R9, SR_CTAID.X ;  /* 0x0000000000097919 */ /* 0x000eec0000002500 */
[----:B------:R-:W4:Y:S01]  /*0050*/  LDC.64 R2, c[0x0][0x210] ;  /* 0x00008400ff027b82 */ /* 0x000f220000000a00 */
[----:B-1----:R-:W-:-:S04]  /*0060*/  SHF.L.U32 R0, R0, 0x1, RZ ;  /* 0x0000000100007819 */ /* 0x002fc800000006ff */
[----:B------:R-:W-:-:S04]  /*0070*/  LOP3.LUT R0, R0, 0x1fe, RZ, 0xc0, !PT ;  /* 0x000001fe00007812 */ /* 0x000fc800078ec0ff */
[----:B---3--:R-:W-:-:S04]  /*0080*/  LEA R9, R9, R0, 0x9 ;  /* 0x0000000009097211 */ /* 0x008fc800078e48ff */
[----:B------:R-:W-:Y:S01]  /*0090*/  IADD3 R0, R9, 0x1, RZ ;  /* 0x0000000109007810 */ /* 0x000fe20007ffe0ff */
[C---:B------:R-:W-:Y:S01]  /*00a0*/  IMAD.HI R4, R9.reuse, 0x6002a013, RZ ;  /* 0x6002a01309047827 */ /* 0x040fe200078e02ff */
[----:B------:R-:W-:-:S03]  /*00b0*/  ISETP.GE.AND P0, PT, R9, 0x1554c, PT ;  /* 0x0001554c0900780c */ /* 0x000fc60003f06270 */
[----:B------:R-:W-:Y:S01]  /*00c0*/  IMAD.HI R8, R0, 0x6002a013, RZ ;  /* 0x6002a01300087827 */ /* 0x000fe200078e02ff */
[----:B------:R-:W-:-:S03]  /*00d0*/  SHF.R.U32.HI R5, RZ, 0x1f, R4 ;  /* 0x0000001fff057819 */ /* 0x000fc60000011604 */
[----:B----4-:R-:W-:Y:S01]  /*00e0*/  IMAD.WIDE R2, R9, 0x4, R2 ;  /* 0x0000000409027825 */ /* 0x010fe200078e0202 */
[----:B------:R-:W-:Y:S02]  /*00f0*/  SHF.R.U32.HI R11, RZ, 0x1f, R8 ;  /* 0x0000001fff0b7819 */ /* 0x000fe40000011608 */
[----:B------:R-:W-:Y:S02]  /*0100*/  LEA.HI.SX32 R4, R4, R5, 0x13 ;  /* 0x0000000504047211 */ /* 0x000fe400078f9aff */
[----:B------:R-:W-:-:S03]  /*0110*/  LEA.HI.SX32 R11, R8, R11, 0x13 ;  /* 0x0000000b080b7211 */ /* 0x000fc600078f9aff */
[----:B------:R-:W-:Y:S01]  /*0120*/  IMAD R5, R4, -0x5553, R9 ;  /* 0xffffaaad04057824 */ /* 0x000fe200078e0209 */
[----:B------:R-:W-:Y:S01]  /*0130*/  CS2R R8, SRZ ;  /* 0x0000000000087805 */ /* 0x000fe2000001ff00 */
[----:B------:R-:W-:Y:S01]  /*0140*/  IMAD R11, R11, -0x5553, R0 ;  /* 0xffffaaad0b0b7824 */ /* 0x000fe200078e0200 */
[----:B------:R-:W-:Y:S01]  /*0150*/  MOV R0, RZ ;  /* 0x000000ff00007202 */ /* 0x000fe20000000f00 */
[----:B--2---:R-:W-:-:S03]  /*0160*/  IMAD.WIDE R4, R5, 0x4, R6 ;  /* 0x0000000405047825 */ /* 0x004fc600078e0206 */
[----:B------:R-:W2:Y:S01]  /*0170*/  @!P0 LDG.E.64 R8, desc[UR4][R2.64] ;  /* 0x0000000402088981 */ /* 0x000ea2000c1e1b00 */
[----:B------:R-:W-:Y:S01]  /*0180*/  IMAD.WIDE R6, R11, 0x4, R6 ;  /* 0x000000040b067825 */ /* 0x000fe200078e0206 */
[----:B------:R-:W-:-:S04]  /*0190*/  HFMA2.MMA R11, -RZ, RZ, 0, 0 ;  /* 0x00000000ff0b7435 */ /* 0x000fc800000001ff */
[----:B------:R-:W2:Y:S06]  /*01a0*/  @!P0 LDG.E.EL R0, desc[UR4][R6.64] ;  /* 0x0000000406008981 */ /* 0x000eac000c2e1900 */
[----:B------:R-:W3:Y:S01]  /*01b0*/  @!P0 LDG.E.EL R11, desc[UR4][R4.64] ;  /* 0x00000004040b8981 */ /* 0x000ee2000c2e1900 */
[----:B--2---:R-:W-:Y:S01]  /*01c0*/  FADD R9, R0, R9 ;  /* 0x0000000900097221 */ /* 0x004fe20000000000 */
[----:B---3--:R-:W-:Y:S01]  /*01d0*/  FADD R8, R11, R8 ;  /* 0x000000080b087221 */ /* 0x008fe20000000000 */
[----:B------:R-:W-:Y:S06]  /*01e0*/  @P0 EXIT ;  /* 0x000000000000094d */ /* 0x000fec0003800000 */
[----:B------:R-:W-:Y:S01]  /*01f0*/  STG.E.64 desc[UR4][R2.64], R8 ;  /* 0x0000000802007986 */ /* 0x000fe2000c101b04 */
[----:B------:R-:W-:Y:S05]  /*0200*/  EXIT ;  /* 0x000000000000794d */ /* 0x000fea0003800000 */
.L_x_0:
[----:B------:R-:W-:-:S00]  /*0210*/  BRA `(.L_x_0) ;  /* 0xfffffffc00fc7947 */ /* 0x000fc0000383ffff */
[----:B------:R-:W-:-:S00]  /*0220*/  NOP ;  /* 0x0000000000007918 */ /* 0x000fc00000000000 */
        /* <DEDUP_REMOVED lines=13> */
.L_x_1:


//--------------------- .nv.constant0.triton_poi_fused_convolution_56 --------------------------
	.section	.nv.constant0.triton_poi_fused_convolution_56,"a",@progbits
	.sectionflags	@""
	.align	4
.nv.constant0.triton_poi_fused_convolution_56:
	.zero		548
